//
// Generated by NVIDIA NVVM Compiler
//
// Compiler Build ID: CL-36424714
// Cuda compilation tools, release 13.0, V13.0.88
// Based on NVVM 20.0.0
//

.version 9.0
.target sm_100
.address_size 64

	// .globl	_Z17printPrimeNumbersii

.visible .entry _Z17printPrimeNumbersii(
	.param .u32 _Z17printPrimeNumbersii_param_0,
	.param .u32 _Z17printPrimeNumbersii_param_1
)
{


	ret;

}


// ===== COMPILED SASS (sm_100) =====

	.target	sm_100

	.elftype	@"ET_EXEC"


//--------------------- .note.nv.tkinfo           --------------------------
	.section	.note.nv.tkinfo,"",@"SHT_NOTE"
	.sectionflags	@"SHF_NOTE_NV_TKINFO"
	.tkinfo
        /*0018*/ 	.word	0x00000002
        /*0030*/ 	.string	""
        /*0030*/ 	.string	"ptxas"
        /*0030*/ 	.string	"Cuda compilation tools, release 13.0, V13.0.88"
        /*0030*/ 	.string	"Build cuda_13.0.r13.0/compiler.36424714_0"
        /*0030*/ 	.string	"-arch sm_100 -m 64 "



//--------------------- .note.nv.cuinfo           --------------------------
	.section	.note.nv.cuinfo,"",@"SHT_NOTE"
	.sectionflags	@"SHF_NOTE_NV_CUINFO"
        /*0018*/ 	.short	0x0002
        /*001a*/ 	.short	0x0064
        /*001c*/ 	.short	0x0082
	.zero		2


//--------------------- .nv.info                  --------------------------
	.section	.nv.info,"",@"SHT_CUDA_INFO"
	.align	4


	//----- nvinfo : EIATTR_REGCOUNT
	.align		4
        /*0000*/ 	.byte	0x04, 0x2f
        /*0002*/ 	.short	(.L_1 - .L_0)
	.align		4
.L_0:
        /*0004*/ 	.word	index@(_Z17printPrimeNumbersii)
        /*0008*/ 	.word	0x00000004


	//----- nvinfo : EIATTR_FRAME_SIZE
	.align		4
.L_1:
        /*000c*/ 	.byte	0x04, 0x11
        /*000e*/ 	.short	(.L_3 - .L_2)
	.align		4
.L_2:
        /*0010*/ 	.word	index@(_Z17printPrimeNumbersii)
        /*0014*/ 	.word	0x00000000


	//----- nvinfo : EIATTR_MIN_STACK_SIZE
	.align		4
.L_3:
        /*0018*/ 	.byte	0x04, 0x12
        /*001a*/ 	.short	(.L_5 - .L_4)
	.align		4
.L_4:
        /*001c*/ 	.word	index@(_Z17printPrimeNumbersii)
        /*0020*/ 	.word	0x00000000
.L_5:


//--------------------- .nv.compat                --------------------------
	.section	.nv.compat,"",@"SHT_CUDA_COMPAT_INFO"
	.align	4
        /*0000*/ 	.byte	0x02, 0x09, 0x00, 0x00, 0x02, 0x02, 0x01, 0x00, 0x02, 0x05, 0x05, 0x00, 0x03, 0x07, 0x01, 0x01
        /*0010*/ 	.byte	0x02, 0x03, 0x00, 0x00, 0x02, 0x06, 0x01, 0x00, 0x04, 0x0b, 0x08, 0x00, 0x09, 0x00, 0x00, 0x00
        /*0020*/ 	.byte	0x00, 0x00, 0x00, 0x00


//--------------------- .nv.info._Z17printPrimeNumbersii --------------------------
	.section	.nv.info._Z17printPrimeNumbersii,"",@"SHT_CUDA_INFO"
	.sectionflags	@""
	.align	4


	//----- nvinfo : EIATTR_CUDA_API_VERSION
	.align		4
        /*0000*/ 	.byte	0x04, 0x37
        /*0002*/ 	.short	(.L_7 - .L_6)
.L_6:
        /*0004*/ 	.word	0x00000082


	//----- nvinfo : EIATTR_KPARAM_INFO
	.align		4
.L_7:
        /*0008*/ 	.byte	0x04, 0x17
        /*000a*/ 	.short	(.L_9 - .L_8)
.L_8:
        /*000c*/ 	.word	0x00000000
        /*0010*/ 	.short	0x0001
        /*0012*/ 	.short	0x0004
        /*0014*/ 	.byte	0x00, 0xf0, 0x11, 0x00


	//----- nvinfo : EIATTR_KPARAM_INFO
	.align		4
.L_9:
        /*0018*/ 	.byte	0x04, 0x17
        /*001a*/ 	.short	(.L_11 - .L_10)
.L_10:
        /*001c*/ 	.word	0x00000000
        /*0020*/ 	.short	0x0000
        /*0022*/ 	.short	0x0000
        /*0024*/ 	.byte	0x00, 0xf0, 0x11, 0x00


	//----- nvinfo : EIATTR_SPARSE_MMA_MASK
	.align		4
.L_11:
        /*0028*/ 	.byte	0x03, 0x50
        /*002a*/ 	.short	0x0000


	//----- nvinfo : EIATTR_MAXREG_COUNT
	.align		4
        /*002c*/ 	.byte	0x03, 0x1b
        /*002e*/ 	.short	0x00ff


	//----- nvinfo : EIATTR_MERCURY_ISA_VERSION
	.align		4
        /*0030*/ 	.byte	0x03, 0x5f
        /*0032*/ 	.short	0x0101


	//----- nvinfo : EIATTR_VRC_CTA_INIT_COUNT
	.align		4
        /*0034*/ 	.byte	0x02, 0x4a
	.zero		1
	.zero		1


	//----- nvinfo : EIATTR_EXIT_INSTR_OFFSETS
	.align		4
        /*0038*/ 	.byte	0x04, 0x1c
        /*003a*/ 	.short	(.L_13 - .L_12)


	//   ....[0]....
.L_12:
        /*003c*/ 	.word	0x00000010


	//----- nvinfo : EIATTR_CBANK_PARAM_SIZE
	.align		4
.L_13:
        /*0040*/ 	.byte	0x03, 0x19
        /*0042*/ 	.short	0x0008


	//----- nvinfo : EIATTR_PARAM_CBANK
	.align		4
        /*0044*/ 	.byte	0x04, 0x0a
        /*0046*/ 	.short	(.L_15 - .L_14)
	.align		4
.L_14:
        /*0048*/ 	.word	index@(.nv.constant0._Z17printPrimeNumbersii)
        /*004c*/ 	.short	0x0380
        /*004e*/ 	.short	0x0008


	//----- nvinfo : EIATTR_SW_WAR
	.align		4
.L_15:
        /*0050*/ 	.byte	0x04, 0x36
        /*0052*/ 	.short	(.L_17 - .L_16)
.L_16:
        /*0054*/ 	.word	0x00000008
.L_17:


//--------------------- .nv.callgraph             --------------------------
	.section	.nv.callgraph,"",@"SHT_CUDA_CALLGRAPH"
	.align	4
	.sectionentsize	8
	.align		4
        /*0000*/ 	.word	0x00000000
	.align		4
        /*0004*/ 	.word	0xffffffff
	.align		4
        /*0008*/ 	.word	0x00000000
	.align		4
        /*000c*/ 	.word	0xfffffffe
	.align		4
        /*0010*/ 	.word	0x00000000
	.align		4
        /*0014*/ 	.word	0xfffffffd
	.align		4
        /*0018*/ 	.word	0x00000000
	.align		4
        /*001c*/ 	.word	0xfffffffc


//--------------------- .text._Z17printPrimeNumbersii --------------------------
	.section	.text._Z17printPrimeNumbersii,"ax",@progbits
	.align	128
        .global         _Z17printPrimeNumbersii
        .type           _Z17printPrimeNumbersii,@function
        .size           _Z17printPrimeNumbersii,(.L_x_1 - _Z17printPrimeNumbersii)
        .other          _Z17printPrimeNumbersii,@"STO_CUDA_ENTRY STV_DEFAULT"
_Z17printPrimeNumbersii:
.text._Z17printPrimeNumbersii:
[----:B------:R-:W-:Y:S01]  /*0000*/  LDC R1, c[0x0][0x37c] ;  /* 0x0000df00ff017b82 */ /* 0x000fe20000000800 */
[----:B------:R-:W-:Y:S05]  /*0010*/  EXIT ;  /* 0x000000000000794d */ /* 0x000fea0003800000 */
.L_x_0:
[----:B------:R-:W-:-:S00]  /*0020*/  BRA `(.L_x_0) ;  /* 0xfffffffc00fc7947 */ /* 0x000fc0000383ffff */
[----:B------:R-:W-:-:S00]  /*0030*/  NOP ;  /* 0x0000000000007918 */ /* 0x000fc00000000000 */
        /* <DEDUP_REMOVED lines=12> */
.L_x_1:


//--------------------- .nv.shared.reserved.0     --------------------------
	.section	.nv.shared.reserved.0,"aw",@nobits
	.weak		__nv_reservedSMEM_offset_0_alias
	.size		__nv_reservedSMEM_offset_0_alias, 0, 64
	.other		__nv_reservedSMEM_offset_0_alias,@"STO_CUDA_RESERVED_SHARED STV_DEFAULT"
__nv_reservedSMEM_offset_0_alias:
	.zero		0
	.zero		64


//--------------------- .nv.constant0._Z17printPrimeNumbersii --------------------------
	.section	.nv.constant0._Z17printPrimeNumbersii,"a",@progbits
	.sectionflags	@""
	.align	4
.nv.constant0._Z17printPrimeNumbersii:
	.zero		904


//--------------------- SYMBOLS --------------------------

	.type		.nv.reservedSmem.offset0,@object
	.size		.nv.reservedSmem.offset0,0x4
